//
// Generated by NVIDIA NVVM Compiler
//
// Compiler Build ID: CL-36424714
// Cuda compilation tools, release 13.0, V13.0.88
// Based on NVVM 20.0.0
//

.version 9.0
.target sm_100
.address_size 64

	// .globl	pairwise_patch_error

.visible .entry pairwise_patch_error(
	.param .u32 pairwise_patch_error_param_0,
	.param .u32 pairwise_patch_error_param_1,
	.param .u32 pairwise_patch_error_param_2,
	.param .u32 pairwise_patch_error_param_3,
	.param .u32 pairwise_patch_error_param_4,
	.param .u64 .ptr .align 1 pairwise_patch_error_param_5,
	.param .u64 .ptr .align 1 pairwise_patch_error_param_6,
	.param .u64 .ptr .align 1 pairwise_patch_error_param_7,
	.param .u64 .ptr .align 1 pairwise_patch_error_param_8,
	.param .u64 .ptr .align 1 pairwise_patch_error_param_9
)
{
	.reg .pred 	%p<15>;
	.reg .b32 	%r<93>;
	.reg .b32 	%f<90>;
	.reg .b64 	%rd<35>;

	ld.param.u32 	%r39, [pairwise_patch_error_param_0];
	ld.param.u32 	%r44, [pairwise_patch_error_param_1];
	ld.param.u32 	%r41, [pairwise_patch_error_param_2];
	ld.param.u32 	%r42, [pairwise_patch_error_param_3];
	ld.param.u32 	%r43, [pairwise_patch_error_param_4];
	ld.param.u64 	%rd10, [pairwise_patch_error_param_5];
	ld.param.u64 	%rd7, [pairwise_patch_error_param_6];
	ld.param.u64 	%rd11, [pairwise_patch_error_param_7];
	ld.param.u64 	%rd8, [pairwise_patch_error_param_8];
	cvta.to.global.u64 	%rd1, %rd11;
	cvta.to.global.u64 	%rd2, %rd10;
	add.s32 	%r45, %r42, -1;
	shr.u32 	%r46, %r45, 31;
	add.s32 	%r47, %r45, %r46;
	shr.s32 	%r1, %r47, 1;
	mov.u32 	%r48, %ntid.x;
	mov.u32 	%r49, %ctaid.x;
	mov.u32 	%r50, %tid.x;
	mad.lo.s32 	%r2, %r48, %r49, %r50;
	mov.u32 	%r51, %ntid.y;
	mov.u32 	%r52, %ctaid.y;
	mov.u32 	%r53, %tid.y;
	mad.lo.s32 	%r54, %r51, %r52, %r53;
	mov.u32 	%r4, %ctaid.z;
	shl.b32 	%r5, %r43, 1;
	add.s32 	%r6, %r5, %r44;
	setp.ge.s32 	%p1, %r2, %r39;
	setp.ge.s32 	%p2, %r54, %r44;
	or.pred  	%p3, %p1, %p2;
	mov.f32 	%f88, 0f00000000;
	@%p3 bra 	$L__BB0_19;
	cvta.to.global.u64 	%rd3, %rd7;
	cvta.to.global.u64 	%rd4, %rd8;
	mul.lo.s32 	%r55, %r39, %r4;
	mul.lo.s32 	%r7, %r55, %r44;
	mad.lo.s32 	%r8, %r44, %r2, %r54;
	neg.s32 	%r9, %r1;
	setp.lt.s32 	%p4, %r42, 0;
	@%p4 bra 	$L__BB0_18;
	shl.b32 	%r56, %r8, 1;
	shl.b32 	%r57, %r7, 1;
	add.s32 	%r58, %r56, %r57;
	mul.wide.s32 	%rd12, %r58, 4;
	add.s64 	%rd13, %rd3, %rd12;
	add.s64 	%rd14, %rd4, %rd12;
	ld.global.u32 	%r59, [%rd14+4];
	ld.global.u32 	%r60, [%rd14];
	ld.global.u32 	%r61, [%rd13+4];
	ld.global.u32 	%r62, [%rd13];
	add.s32 	%r10, %r62, %r43;
	add.s32 	%r11, %r61, %r43;
	add.s32 	%r12, %r60, %r43;
	add.s32 	%r13, %r59, %r43;
	setp.lt.s32 	%p5, %r41, 1;
	@%p5 bra 	$L__BB0_18;
	add.s32 	%r63, %r5, %r39;
	mul.lo.s32 	%r64, %r4, %r63;
	mul.lo.s32 	%r65, %r64, %r41;
	mul.lo.s32 	%r14, %r65, %r6;
	abs.s32 	%r15, %r1;
	and.b32  	%r16, %r41, 7;
	and.b32  	%r17, %r41, 2147483640;
	and.b32  	%r18, %r41, 1;
	neg.s32 	%r19, %r17;
	add.s64 	%rd5, %rd2, 16;
	add.s32 	%r20, %r10, %r64;
	add.s64 	%rd6, %rd1, 16;
	mov.f32 	%f88, 0f00000000;
	mov.u32 	%r85, %r9;
$L__BB0_4:
	add.s32 	%r70, %r12, %r85;
	mad.lo.s32 	%r71, %r70, %r6, %r13;
	add.s32 	%r73, %r20, %r85;
	mad.lo.s32 	%r74, %r6, %r73, %r11;
	mov.u32 	%r86, %r9;
$L__BB0_5:
	mov.u32 	%r22, %r86;
	setp.lt.u32 	%p6, %r41, 8;
	add.s32 	%r67, %r10, %r85;
	mad.lo.s32 	%r68, %r67, %r6, %r11;
	add.s32 	%r69, %r68, %r22;
	add.s32 	%r72, %r71, %r22;
	mad.lo.s32 	%r23, %r69, %r41, %r14;
	mad.lo.s32 	%r24, %r72, %r41, %r14;
	mov.b32 	%r91, 0;
	@%p6 bra 	$L__BB0_8;
	add.s32 	%r75, %r74, %r22;
	mul.lo.s32 	%r88, %r41, %r75;
	mov.u32 	%r87, %r24;
	mov.u32 	%r89, %r19;
$L__BB0_7:
	.pragma "nounroll";
	mul.wide.s32 	%rd15, %r88, 4;
	add.s64 	%rd16, %rd5, %rd15;
	mul.wide.s32 	%rd17, %r87, 4;
	add.s64 	%rd18, %rd6, %rd17;
	ld.global.f32 	%f20, [%rd16+-16];
	ld.global.f32 	%f21, [%rd18+-16];
	sub.f32 	%f22, %f20, %f21;
	fma.rn.f32 	%f23, %f22, %f22, %f88;
	ld.global.f32 	%f24, [%rd16+-12];
	ld.global.f32 	%f25, [%rd18+-12];
	sub.f32 	%f26, %f24, %f25;
	fma.rn.f32 	%f27, %f26, %f26, %f23;
	ld.global.f32 	%f28, [%rd16+-8];
	ld.global.f32 	%f29, [%rd18+-8];
	sub.f32 	%f30, %f28, %f29;
	fma.rn.f32 	%f31, %f30, %f30, %f27;
	ld.global.f32 	%f32, [%rd16+-4];
	ld.global.f32 	%f33, [%rd18+-4];
	sub.f32 	%f34, %f32, %f33;
	fma.rn.f32 	%f35, %f34, %f34, %f31;
	ld.global.f32 	%f36, [%rd16];
	ld.global.f32 	%f37, [%rd18];
	sub.f32 	%f38, %f36, %f37;
	fma.rn.f32 	%f39, %f38, %f38, %f35;
	ld.global.f32 	%f40, [%rd16+4];
	ld.global.f32 	%f41, [%rd18+4];
	sub.f32 	%f42, %f40, %f41;
	fma.rn.f32 	%f43, %f42, %f42, %f39;
	ld.global.f32 	%f44, [%rd16+8];
	ld.global.f32 	%f45, [%rd18+8];
	sub.f32 	%f46, %f44, %f45;
	fma.rn.f32 	%f47, %f46, %f46, %f43;
	ld.global.f32 	%f48, [%rd16+12];
	ld.global.f32 	%f49, [%rd18+12];
	sub.f32 	%f50, %f48, %f49;
	fma.rn.f32 	%f88, %f50, %f50, %f47;
	add.s32 	%r89, %r89, 8;
	add.s32 	%r88, %r88, 8;
	add.s32 	%r87, %r87, 8;
	setp.ne.s32 	%p7, %r89, 0;
	mov.u32 	%r91, %r17;
	@%p7 bra 	$L__BB0_7;
$L__BB0_8:
	setp.eq.s32 	%p8, %r16, 0;
	@%p8 bra 	$L__BB0_16;
	add.s32 	%r76, %r16, -1;
	setp.lt.u32 	%p9, %r76, 3;
	@%p9 bra 	$L__BB0_11;
	add.s32 	%r77, %r23, %r91;
	mul.wide.s32 	%rd19, %r77, 4;
	add.s64 	%rd20, %rd2, %rd19;
	ld.global.f32 	%f52, [%rd20];
	add.s32 	%r78, %r24, %r91;
	mul.wide.s32 	%rd21, %r78, 4;
	add.s64 	%rd22, %rd1, %rd21;
	ld.global.f32 	%f53, [%rd22];
	sub.f32 	%f54, %f52, %f53;
	fma.rn.f32 	%f55, %f54, %f54, %f88;
	ld.global.f32 	%f56, [%rd20+4];
	ld.global.f32 	%f57, [%rd22+4];
	sub.f32 	%f58, %f56, %f57;
	fma.rn.f32 	%f59, %f58, %f58, %f55;
	ld.global.f32 	%f60, [%rd20+8];
	ld.global.f32 	%f61, [%rd22+8];
	sub.f32 	%f62, %f60, %f61;
	fma.rn.f32 	%f63, %f62, %f62, %f59;
	ld.global.f32 	%f64, [%rd20+12];
	ld.global.f32 	%f65, [%rd22+12];
	sub.f32 	%f66, %f64, %f65;
	fma.rn.f32 	%f88, %f66, %f66, %f63;
	add.s32 	%r91, %r91, 4;
$L__BB0_11:
	and.b32  	%r79, %r41, 3;
	setp.eq.s32 	%p10, %r79, 0;
	@%p10 bra 	$L__BB0_16;
	setp.eq.s32 	%p11, %r79, 1;
	@%p11 bra 	$L__BB0_14;
	add.s32 	%r80, %r23, %r91;
	mul.wide.s32 	%rd23, %r80, 4;
	add.s64 	%rd24, %rd2, %rd23;
	ld.global.f32 	%f68, [%rd24];
	add.s32 	%r81, %r24, %r91;
	mul.wide.s32 	%rd25, %r81, 4;
	add.s64 	%rd26, %rd1, %rd25;
	ld.global.f32 	%f69, [%rd26];
	sub.f32 	%f70, %f68, %f69;
	fma.rn.f32 	%f71, %f70, %f70, %f88;
	ld.global.f32 	%f72, [%rd24+4];
	ld.global.f32 	%f73, [%rd26+4];
	sub.f32 	%f74, %f72, %f73;
	fma.rn.f32 	%f88, %f74, %f74, %f71;
	add.s32 	%r91, %r91, 2;
$L__BB0_14:
	setp.eq.s32 	%p12, %r18, 0;
	@%p12 bra 	$L__BB0_16;
	add.s32 	%r82, %r23, %r91;
	mul.wide.s32 	%rd27, %r82, 4;
	add.s64 	%rd28, %rd2, %rd27;
	ld.global.f32 	%f75, [%rd28];
	add.s32 	%r83, %r24, %r91;
	mul.wide.s32 	%rd29, %r83, 4;
	add.s64 	%rd30, %rd1, %rd29;
	ld.global.f32 	%f76, [%rd30];
	sub.f32 	%f77, %f75, %f76;
	fma.rn.f32 	%f88, %f77, %f77, %f88;
$L__BB0_16:
	add.s32 	%r86, %r22, 1;
	setp.ne.s32 	%p13, %r22, %r15;
	@%p13 bra 	$L__BB0_5;
	add.s32 	%r38, %r85, 1;
	setp.ne.s32 	%p14, %r85, %r15;
	mov.u32 	%r85, %r38;
	@%p14 bra 	$L__BB0_4;
$L__BB0_18:
	ld.param.u64 	%rd34, [pairwise_patch_error_param_9];
	add.s32 	%r84, %r8, %r7;
	cvta.to.global.u64 	%rd31, %rd34;
	mul.wide.u32 	%rd32, %r84, 4;
	add.s64 	%rd33, %rd31, %rd32;
	st.global.f32 	[%rd33], %f88;
$L__BB0_19:
	ret;

}


// ===== COMPILED SASS (sm_100) =====

	.target	sm_100

	.elftype	@"ET_EXEC"


//--------------------- .note.nv.tkinfo           --------------------------
	.section	.note.nv.tkinfo,"",@"SHT_NOTE"
	.sectionflags	@"SHF_NOTE_NV_TKINFO"
	.tkinfo
        /*0018*/ 	.word	0x00000002
        /*0030*/ 	.string	""
        /*0030*/ 	.string	"ptxas"
        /*0030*/ 	.string	"Cuda compilation tools, release 13.0, V13.0.88"
        /*0030*/ 	.string	"Build cuda_13.0.r13.0/compiler.36424714_0"
        /*0030*/ 	.string	"-arch sm_100 -m 64 "



//--------------------- .note.nv.cuinfo           --------------------------
	.section	.note.nv.cuinfo,"",@"SHT_NOTE"
	.sectionflags	@"SHF_NOTE_NV_CUINFO"
        /*0018*/ 	.short	0x0002
        /*001a*/ 	.short	0x0064
        /*001c*/ 	.short	0x0082
	.zero		2


//--------------------- .nv.info                  --------------------------
	.section	.nv.info,"",@"SHT_CUDA_INFO"
	.align	4


	//----- nvinfo : EIATTR_REGCOUNT
	.align		4
        /*0000*/ 	.byte	0x04, 0x2f
        /*0002*/ 	.short	(.L_1 - .L_0)
	.align		4
.L_0:
        /*0004*/ 	.word	index@(pairwise_patch_error)
        /*0008*/ 	.word	0x00000020


	//----- nvinfo : EIATTR_FRAME_SIZE
	.align		4
.L_1:
        /*000c*/ 	.byte	0x04, 0x11
        /*000e*/ 	.short	(.L_3 - .L_2)
	.align		4
.L_2:
        /*0010*/ 	.word	index@(pairwise_patch_error)
        /*0014*/ 	.word	0x00000000


	//----- nvinfo : EIATTR_MIN_STACK_SIZE
	.align		4
.L_3:
        /*0018*/ 	.byte	0x04, 0x12
        /*001a*/ 	.short	(.L_5 - .L_4)
	.align		4
.L_4:
        /*001c*/ 	.word	index@(pairwise_patch_error)
        /*0020*/ 	.word	0x00000000
.L_5:


//--------------------- .nv.compat                --------------------------
	.section	.nv.compat,"",@"SHT_CUDA_COMPAT_INFO"
	.align	4
        /*0000*/ 	.byte	0x02, 0x09, 0x00, 0x00, 0x02, 0x02, 0x01, 0x00, 0x02, 0x05, 0x05, 0x00, 0x03, 0x07, 0x01, 0x01
        /*0010*/ 	.byte	0x02, 0x03, 0x00, 0x00, 0x02, 0x06, 0x01, 0x00, 0x04, 0x0b, 0x08, 0x00, 0x09, 0x00, 0x00, 0x00
        /*0020*/ 	.byte	0x00, 0x00, 0x00, 0x00


//--------------------- .nv.info.pairwise_patch_error --------------------------
	.section	.nv.info.pairwise_patch_error,"",@"SHT_CUDA_INFO"
	.sectionflags	@""
	.align	4


	//----- nvinfo : EIATTR_CUDA_API_VERSION
	.align		4
        /*0000*/ 	.byte	0x04, 0x37
        /*0002*/ 	.short	(.L_7 - .L_6)
.L_6:
        /*0004*/ 	.word	0x00000082


	//----- nvinfo : EIATTR_KPARAM_INFO
	.align		4
.L_7:
        /*0008*/ 	.byte	0x04, 0x17
        /*000a*/ 	.short	(.L_9 - .L_8)
.L_8:
        /*000c*/ 	.word	0x00000000
        /*0010*/ 	.short	0x0009
        /*0012*/ 	.short	0x0038
        /*0014*/ 	.byte	0x00, 0xf5, 0x21, 0x00


	//----- nvinfo : EIATTR_KPARAM_INFO
	.align		4
.L_9:
        /*0018*/ 	.byte	0x04, 0x17
        /*001a*/ 	.short	(.L_11 - .L_10)
.L_10:
        /*001c*/ 	.word	0x00000000
        /*0020*/ 	.short	0x0008
        /*0022*/ 	.short	0x0030
        /*0024*/ 	.byte	0x00, 0xf5, 0x21, 0x00


	//----- nvinfo : EIATTR_KPARAM_INFO
	.align		4
.L_11:
        /*0028*/ 	.byte	0x04, 0x17
        /*002a*/ 	.short	(.L_13 - .L_12)
.L_12:
        /*002c*/ 	.word	0x00000000
        /*0030*/ 	.short	0x0007
        /*0032*/ 	.short	0x0028
        /*0034*/ 	.byte	0x00, 0xf5, 0x21, 0x00


	//----- nvinfo : EIATTR_KPARAM_INFO
	.align		4
.L_13:
        /*0038*/ 	.byte	0x04, 0x17
        /*003a*/ 	.short	(.L_15 - .L_14)
.L_14:
        /*003c*/ 	.word	0x00000000
        /*0040*/ 	.short	0x0006
        /*0042*/ 	.short	0x0020
        /*0044*/ 	.byte	0x00, 0xf5, 0x21, 0x00


	//----- nvinfo : EIATTR_KPARAM_INFO
	.align		4
.L_15:
        /*0048*/ 	.byte	0x04, 0x17
        /*004a*/ 	.short	(.L_17 - .L_16)
.L_16:
        /*004c*/ 	.word	0x00000000
        /*0050*/ 	.short	0x0005
        /*0052*/ 	.short	0x0018
        /*0054*/ 	.byte	0x00, 0xf5, 0x21, 0x00


	//----- nvinfo : EIATTR_KPARAM_INFO
	.align		4
.L_17:
        /*0058*/ 	.byte	0x04, 0x17
        /*005a*/ 	.short	(.L_19 - .L_18)
.L_18:
        /*005c*/ 	.word	0x00000000
        /*0060*/ 	.short	0x0004
        /*0062*/ 	.short	0x0010
        /*0064*/ 	.byte	0x00, 0xf0, 0x11, 0x00


	//----- nvinfo : EIATTR_KPARAM_INFO
	.align		4
.L_19:
        /*0068*/ 	.byte	0x04, 0x17
        /*006a*/ 	.short	(.L_21 - .L_20)
.L_20:
        /*006c*/ 	.word	0x00000000
        /*0070*/ 	.short	0x0003
        /*0072*/ 	.short	0x000c
        /*0074*/ 	.byte	0x00, 0xf0, 0x11, 0x00


	//----- nvinfo : EIATTR_KPARAM_INFO
	.align		4
.L_21:
        /*0078*/ 	.byte	0x04, 0x17
        /*007a*/ 	.short	(.L_23 - .L_22)
.L_22:
        /*007c*/ 	.word	0x00000000
        /*0080*/ 	.short	0x0002
        /*0082*/ 	.short	0x0008
        /*0084*/ 	.byte	0x00, 0xf0, 0x11, 0x00


	//----- nvinfo : EIATTR_KPARAM_INFO
	.align		4
.L_23:
        /*0088*/ 	.byte	0x04, 0x17
        /*008a*/ 	.short	(.L_25 - .L_24)
.L_24:
        /*008c*/ 	.word	0x00000000
        /*0090*/ 	.short	0x0001
        /*0092*/ 	.short	0x0004
        /*0094*/ 	.byte	0x00, 0xf0, 0x11, 0x00


	//----- nvinfo : EIATTR_KPARAM_INFO
	.align		4
.L_25:
        /*0098*/ 	.byte	0x04, 0x17
        /*009a*/ 	.short	(.L_27 - .L_26)
.L_26:
        /*009c*/ 	.word	0x00000000
        /*00a0*/ 	.short	0x0000
        /*00a2*/ 	.short	0x0000
        /*00a4*/ 	.byte	0x00, 0xf0, 0x11, 0x00


	//----- nvinfo : EIATTR_SPARSE_MMA_MASK
	.align		4
.L_27:
        /*00a8*/ 	.byte	0x03, 0x50
        /*00aa*/ 	.short	0x0000


	//----- nvinfo : EIATTR_MAXREG_COUNT
	.align		4
        /*00ac*/ 	.byte	0x03, 0x1b
        /*00ae*/ 	.short	0x00ff


	//----- nvinfo : EIATTR_MERCURY_ISA_VERSION
	.align		4
        /*00b0*/ 	.byte	0x03, 0x5f
        /*00b2*/ 	.short	0x0101


	//----- nvinfo : EIATTR_VRC_CTA_INIT_COUNT
	.align		4
        /*00b4*/ 	.byte	0x02, 0x4a
	.zero		1
	.zero		1


	//----- nvinfo : EIATTR_EXIT_INSTR_OFFSETS
	.align		4
        /*00b8*/ 	.byte	0x04, 0x1c
        /*00ba*/ 	.short	(.L_29 - .L_28)


	//   ....[0]....
.L_28:
        /*00bc*/ 	.word	0x000000c0


	//   ....[1]....
        /*00c0*/ 	.word	0x00000c10


	//----- nvinfo : EIATTR_CBANK_PARAM_SIZE
	.align		4
.L_29:
        /*00c4*/ 	.byte	0x03, 0x19
        /*00c6*/ 	.short	0x0040


	//----- nvinfo : EIATTR_PARAM_CBANK
	.align		4
        /*00c8*/ 	.byte	0x04, 0x0a
        /*00ca*/ 	.short	(.L_31 - .L_30)
	.align		4
.L_30:
        /*00cc*/ 	.word	index@(.nv.constant0.pairwise_patch_error)
        /*00d0*/ 	.short	0x0380
        /*00d2*/ 	.short	0x0040


	//----- nvinfo : EIATTR_SW_WAR
	.align		4
.L_31:
        /*00d4*/ 	.byte	0x04, 0x36
        /*00d6*/ 	.short	(.L_33 - .L_32)
.L_32:
        /*00d8*/ 	.word	0x00000008
.L_33:


//--------------------- .nv.callgraph             --------------------------
	.section	.nv.callgraph,"",@"SHT_CUDA_CALLGRAPH"
	.align	4
	.sectionentsize	8
	.align		4
        /*0000*/ 	.word	0x00000000
	.align		4
        /*0004*/ 	.word	0xffffffff
	.align		4
        /*0008*/ 	.word	0x00000000
	.align		4
        /*000c*/ 	.word	0xfffffffe
	.align		4
        /*0010*/ 	.word	0x00000000
	.align		4
        /*0014*/ 	.word	0xfffffffd
	.align		4
        /*0018*/ 	.word	0x00000000
	.align		4
        /*001c*/ 	.word	0xfffffffc


//--------------------- .text.pairwise_patch_error --------------------------
	.section	.text.pairwise_patch_error,"ax",@progbits
	.align	128
        .global         pairwise_patch_error
        .type           pairwise_patch_error,@function
        .size           pairwise_patch_error,(.L_x_8 - pairwise_patch_error)
        .other          pairwise_patch_error,@"STO_CUDA_ENTRY STV_DEFAULT"
pairwise_patch_error:
.text.pairwise_patch_error:
[----:B------:R-:W-:Y:S01]  /*0000*/  LDC R1, c[0x0][0x37c] ;  /* 0x0000df00ff017b82 */ /* 0x000fe20000000800 */
[----:B------:R-:W0:Y:S01]  /*0010*/  S2R R3, SR_CTAID.Y ;  /* 0x0000000000037919 */ /* 0x000e220000002600 */
[----:B------:R-:W1:Y:S01]  /*0020*/  LDCU UR4, c[0x0][0x360] ;  /* 0x00006c00ff0477ac */ /* 0x000e620008000800 */
[----:B------:R-:W0:Y:S01]  /*0030*/  S2R R2, SR_TID.Y ;  /* 0x0000000000027919 */ /* 0x000e220000002200 */
[----:B------:R-:W0:Y:S01]  /*0040*/  LDCU UR5, c[0x0][0x364] ;  /* 0x00006c80ff0577ac */ /* 0x000e220008000800 */
[----:B------:R-:W1:Y:S01]  /*0050*/  S2R R0, SR_CTAID.X ;  /* 0x0000000000007919 */ /* 0x000e620000002500 */
[----:B------:R-:W2:Y:S01]  /*0060*/  LDCU.64 UR18, c[0x0][0x380] ;  /* 0x00007000ff1277ac */ /* 0x000ea20008000a00 */
[----:B------:R-:W1:Y:S01]  /*0070*/  S2R R5, SR_TID.X ;  /* 0x0000000000057919 */ /* 0x000e620000002100 */
[----:B0-----:R-:W-:-:S05]  /*0080*/  IMAD R3, R3, UR5, R2 ;  /* 0x0000000503037c24 */ /* 0x001fca000f8e0202 */
[----:B--2---:R-:W-:Y:S01]  /*0090*/  ISETP.GE.AND P0, PT, R3, UR19, PT ;  /* 0x0000001303007c0c */ /* 0x004fe2000bf06270 */
[----:B-1----:R-:W-:-:S05]  /*00a0*/  IMAD R0, R0, UR4, R5 ;  /* 0x0000000400007c24 */ /* 0x002fca000f8e0205 */
[----:B------:R-:W-:-:S13]  /*00b0*/  ISETP.GE.OR P0, PT, R0, UR18, P0 ;  /* 0x0000001200007c0c */ /* 0x000fda0008706670 */
[----:B------:R-:W-:Y:S05]  /*00c0*/  @P0 EXIT ;  /* 0x000000000000094d */ /* 0x000fea0003800000 */
[----:B------:R-:W0:Y:S01]  /*00d0*/  LDC R2, c[0x0][0x38c] ;  /* 0x0000e300ff027b82 */ /* 0x000e220000000800 */
[----:B------:R-:W1:Y:S01]  /*00e0*/  LDCU.64 UR16, c[0x0][0x358] ;  /* 0x00006b00ff1077ac */ /* 0x000e620008000a00 */
[----:B------:R-:W-:Y:S02]  /*00f0*/  HFMA2 R20, -RZ, RZ, 0, 0 ;  /* 0x00000000ff147431 */ /* 0x000fe400000001ff */
[----:B------:R-:W-:-:S04]  /*0100*/  IMAD R0, R0, UR19, R3 ;  /* 0x0000001300007c24 */ /* 0x000fc8000f8e0203 */
[----:B------:R-:W2:Y:S01]  /*0110*/  S2UR UR6, SR_CTAID.Z ;  /* 0x00000000000679c3 */ /* 0x000ea20000002700 */
[C---:B0-----:R-:W-:Y:S02]  /*0120*/  ISETP.GE.AND P0, PT, R2.reuse, RZ, PT ;  /* 0x000000ff0200720c */ /* 0x041fe40003f06270 */
[----:B------:R-:W-:-:S04]  /*0130*/  IADD3 R2, PT, PT, R2, -0x1, RZ ;  /* 0xffffffff02027810 */ /* 0x000fc80007ffe0ff */
[----:B------:R-:W-:Y:S01]  /*0140*/  LEA.HI R6, R2, R2, RZ, 0x1 ;  /* 0x0000000202067211 */ /* 0x000fe200078f08ff */
[----:B--2---:R-:W-:-:S04]  /*0150*/  UIMAD UR4, UR6, UR18, URZ ;  /* 0x00000012060472a4 */ /* 0x004fc8000f8e02ff */
[----:B------:R-:W-:Y:S02]  /*0160*/  UIMAD UR4, UR4, UR19, URZ ;  /* 0x00000013040472a4 */ /* 0x000fe4000f8e02ff */
[----:B-1----:R-:W-:Y:S10]  /*0170*/  @!P0 BRA `(.L_x_0) ;  /* 0x0000000800948947 */ /* 0x002ff40003800000 */
[----:B------:R-:W0:Y:S01]  /*0180*/  LDCU UR7, c[0x0][0x388] ;  /* 0x00007100ff0777ac */ /* 0x000e220008000800 */
[----:B------:R-:W1:Y:S01]  /*0190*/  LDC.64 R2, c[0x0][0x3a0] ;  /* 0x0000e800ff027b82 */ /* 0x000e620000000a00 */
[----:B------:R-:W-:-:S04]  /*01a0*/  IADD3 R7, PT, PT, R0, UR4, RZ ;  /* 0x0000000400077c10 */ /* 0x000fc8000fffe0ff */
[----:B------:R-:W-:-:S03]  /*01b0*/  SHF.L.U32 R7, R7, 0x1, RZ ;  /* 0x0000000107077819 */ /* 0x000fc600000006ff */
[----:B------:R-:W2:Y:S01]  /*01c0*/  LDC.64 R4, c[0x0][0x3b0] ;  /* 0x0000ec00ff047b82 */ /* 0x000ea20000000a00 */
[----:B0-----:R-:W-:Y:S01]  /*01d0*/  UISETP.GE.AND UP0, UPT, UR7, 0x1, UPT ;  /* 0x000000010700788c */ /* 0x001fe2000bf06270 */
[----:B-1----:R-:W-:-:S04]  /*01e0*/  IMAD.WIDE R2, R7, 0x4, R2 ;  /* 0x0000000407027825 */ /* 0x002fc800078e0202 */
[----:B--2---:R-:W-:-:S04]  /*01f0*/  IMAD.WIDE R4, R7, 0x4, R4 ;  /* 0x0000000407047825 */ /* 0x004fc800078e0204 */
[----:B------:R-:W-:Y:S05]  /*0200*/  BRA.U !UP0, `(.L_x_0) ;  /* 0x0000000908707547 */ /* 0x000fea000b800000 */
[----:B------:R-:W2:Y:S01]  /*0210*/  LDG.E R10, desc[UR16][R2.64] ;  /* 0x00000010020a7981 */ /* 0x000ea2000c1e1900 */
[----:B------:R-:W0:Y:S03]  /*0220*/  LDCU UR20, c[0x0][0x390] ;  /* 0x00007200ff1477ac */ /* 0x000e260008000800 */
[----:B------:R-:W3:Y:S01]  /*0230*/  LDG.E R7, desc[UR16][R4.64+0x4] ;  /* 0x0000041004077981 */ /* 0x000ee2000c1e1900 */
[----:B------:R-:W1:Y:S03]  /*0240*/  LDCU.64 UR8, c[0x0][0x398] ;  /* 0x00007300ff0877ac */ /* 0x000e660008000a00 */
[----:B------:R-:W4:Y:S01]  /*0250*/  LDG.E R8, desc[UR16][R4.64] ;  /* 0x0000001004087981 */ /* 0x000f22000c1e1900 */
[----:B------:R-:W5:Y:S03]  /*0260*/  LDCU.64 UR14, c[0x0][0x3a8] ;  /* 0x00007500ff0e77ac */ /* 0x000f660008000a00 */
[----:B------:R1:W4:Y:S01]  /*0270*/  LDG.E R9, desc[UR16][R2.64+0x4] ;  /* 0x0000041002097981 */ /* 0x000322000c1e1900 */
[----:B------:R-:W-:Y:S01]  /*0280*/  MOV R20, RZ ;  /* 0x000000ff00147202 */ /* 0x000fe20000000f00 */
[----:B------:R-:W-:-:S02]  /*0290*/  ULOP3.LUT UR13, UR7, 0x7, URZ, 0xc0, !UPT ;  /* 0x00000007070d7892 */ /* 0x000fc4000f8ec0ff */
[----:B0-----:R-:W-:Y:S01]  /*02a0*/  ULEA UR5, UR20, UR18, 0x1 ;  /* 0x0000001214057291 */ /* 0x001fe2000f8e08ff */
[----:B-1----:R-:W-:Y:S01]  /*02b0*/  SHF.R.S32.HI R2, RZ, 0x1, R6 ;  /* 0x00000001ff027819 */ /* 0x002fe20000011406 */
[----:B------:R-:W-:Y:S02]  /*02c0*/  UIADD3 UR11, UP0, UPT, UR8, 0x10, URZ ;  /* 0x00000010080b7890 */ /* 0x000fe4000ff1e0ff */
[----:B------:R-:W-:Y:S01]  /*02d0*/  UIMAD UR5, UR5, UR6, URZ ;  /* 0x00000006050572a4 */ /* 0x000fe2000f8e02ff */
[----:B------:R-:W-:Y:S01]  /*02e0*/  IADD3 R3, PT, PT, -R2, RZ, RZ ;  /* 0x000000ff02037210 */ /* 0x000fe20007ffe1ff */
[----:B------:R-:W-:Y:S02]  /*02f0*/  UIADD3.X UR12, UPT, UPT, URZ, UR9, URZ, UP0, !UPT ;  /* 0x00000009ff0c7290 */ /* 0x000fe400087fe4ff */
[----:B-----5:R-:W-:Y:S02]  /*0300*/  UIADD3 UR9, UP0, UPT, UR14, 0x10, URZ ;  /* 0x000000100e097890 */ /* 0x020fe4000ff1e0ff */
[----:B------:R-:W-:-:S02]  /*0310*/  ULEA UR8, UR20, UR19, 0x1 ;  /* 0x0000001314087291 */ /* 0x000fc4000f8e08ff */
[----:B------:R-:W-:Y:S02]  /*0320*/  UIMAD UR6, UR5, UR7, URZ ;  /* 0x00000007050672a4 */ /* 0x000fe4000f8e02ff */
[----:B------:R-:W-:Y:S02]  /*0330*/  UIADD3.X UR10, UPT, UPT, URZ, UR15, URZ, UP0, !UPT ;  /* 0x0000000fff0a7290 */ /* 0x000fe400087fe4ff */
[----:B------:R-:W-:Y:S02]  /*0340*/  ULOP3.LUT UR7, UR7, 0x7ffffff8, URZ, 0xc0, !UPT ;  /* 0x7ffffff807077892 */ /* 0x000fe4000f8ec0ff */
[----:B------:R-:W-:Y:S01]  /*0350*/  UIMAD UR6, UR6, UR8, URZ ;  /* 0x00000008060672a4 */ /* 0x000fe2000f8e02ff */
[----:B--2---:R-:W-:Y:S02]  /*0360*/  IADD3 R4, PT, PT, R10, UR20, RZ ;  /* 0x000000140a047c10 */ /* 0x004fe4000fffe0ff */
[----:B---3--:R-:W-:Y:S02]  /*0370*/  IADD3 R5, PT, PT, R7, UR20, RZ ;  /* 0x0000001407057c10 */ /* 0x008fe4000fffe0ff */
[----:B----4-:R-:W-:-:S02]  /*0380*/  IADD3 R6, PT, PT, R8, UR20, RZ ;  /* 0x0000001408067c10 */ /* 0x010fc4000fffe0ff */
[----:B------:R-:W-:Y:S02]  /*0390*/  IADD3 R8, PT, PT, R4, UR5, RZ ;  /* 0x0000000504087c10 */ /* 0x000fe4000fffe0ff */
[----:B------:R-:W-:-:S07]  /*03a0*/  IADD3 R7, PT, PT, R9, UR20, RZ ;  /* 0x0000001409077c10 */ /* 0x000fce000fffe0ff */
.L_x_6:
[----:B------:R-:W0:Y:S01]  /*03b0*/  LDCU UR5, c[0x0][0x384] ;  /* 0x00007080ff0577ac */ /* 0x000e220008000800 */
[----:B------:R-:W-:Y:S01]  /*03c0*/  IADD3 R9, PT, PT, -R2, RZ, RZ ;  /* 0x000000ff02097210 */ /* 0x000fe20007ffe1ff */
[----:B------:R-:W0:Y:S02]  /*03d0*/  LDCU UR8, c[0x0][0x390] ;  /* 0x00007200ff0877ac */ /* 0x000e240008000800 */
[----:B0-----:R-:W-:-:S12]  /*03e0*/  ULEA UR5, UR8, UR5, 0x1 ;  /* 0x0000000508057291 */ /* 0x001fd8000f8e08ff */
.L_x_5:
[----:B------:R-:W0:Y:S01]  /*03f0*/  LDC R16, c[0x0][0x388] ;  /* 0x0000e200ff107b82 */ /* 0x000e220000000800 */
[-C--:B------:R-:W-:Y:S02]  /*0400*/  IADD3 R12, PT, PT, R6, R3.reuse, RZ ;  /* 0x00000003060c7210 */ /* 0x080fe40007ffe0ff */
[----:B------:R-:W-:-:S03]  /*0410*/  IADD3 R10, PT, PT, R4, R3, RZ ;  /* 0x00000003040a7210 */ /* 0x000fc60007ffe0ff */
[----:B------:R-:W-:Y:S02]  /*0420*/  IMAD R12, R12, UR5, R5 ;  /* 0x000000050c0c7c24 */ /* 0x000fe4000f8e0205 */
[----:B------:R-:W-:-:S03]  /*0430*/  IMAD R10, R10, UR5, R7 ;  /* 0x000000050a0a7c24 */ /* 0x000fc6000f8e0207 */
[-C--:B------:R-:W-:Y:S02]  /*0440*/  IADD3 R11, PT, PT, R12, R9.reuse, RZ ;  /* 0x000000090c0b7210 */ /* 0x080fe40007ffe0ff */
[----:B------:R-:W-:Y:S01]  /*0450*/  IADD3 R21, PT, PT, R10, R9, RZ ;  /* 0x000000090a157210 */ /* 0x000fe20007ffe0ff */
[----:B------:R-:W-:Y:S01]  /*0460*/  HFMA2 R10, -RZ, RZ, 0, 0 ;  /* 0x00000000ff0a7431 */ /* 0x000fe200000001ff */
[----:B0-----:R-:W-:Y:S01]  /*0470*/  ISETP.GE.U32.AND P0, PT, R16, 0x8, PT ;  /* 0x000000081000780c */ /* 0x001fe20003f06070 */
[-C--:B------:R-:W-:Y:S02]  /*0480*/  IMAD R11, R11, R16.reuse, UR6 ;  /* 0x000000060b0b7e24 */ /* 0x080fe4000f8e0210 */
[----:B------:R-:W-:-:S10]  /*0490*/  IMAD R21, R21, R16, UR6 ;  /* 0x0000000615157e24 */ /* 0x000fd4000f8e0210 */
[----:B------:R-:W-:Y:S05]  /*04a0*/  @!P0 BRA `(.L_x_1) ;  /* 0x0000000000c88947 */ /* 0x000fea0003800000 */
[----:B------:R-:W-:Y:S01]  /*04b0*/  IADD3 R10, PT, PT, R8, R3, RZ ;  /* 0x00000003080a7210 */ /* 0x000fe20007ffe0ff */
[----:B------:R-:W-:Y:S01]  /*04c0*/  UIADD3 UR8, UPT, UPT, -UR7, URZ, URZ ;  /* 0x000000ff07087290 */ /* 0x000fe2000fffe1ff */
[----:B------:R-:W-:-:S03]  /*04d0*/  MOV R17, R11 ;  /* 0x0000000b00117202 */ /* 0x000fc60000000f00 */
[----:B------:R-:W-:-:S05]  /*04e0*/  IMAD R10, R10, UR5, R7 ;  /* 0x000000050a0a7c24 */ /* 0x000fca000f8e0207 */
[----:B------:R-:W-:-:S05]  /*04f0*/  IADD3 R19, PT, PT, R10, R9, RZ ;  /* 0x000000090a137210 */ /* 0x000fca0007ffe0ff */
[----:B------:R-:W-:-:S07]  /*0500*/  IMAD R19, R19, R16, RZ ;  /* 0x0000001013137224 */ /* 0x000fce00078e02ff */
.L_x_2:
[----:B------:R-:W-:Y:S02]  /*0510*/  MOV R14, UR11 ;  /* 0x0000000b000e7c02 */ /* 0x000fe40008000f00 */
[----:B------:R-:W-:Y:S02]  /*0520*/  MOV R15, UR12 ;  /* 0x0000000c000f7c02 */ /* 0x000fe40008000f00 */
[----:B------:R-:W-:Y:S02]  /*0530*/  MOV R12, UR9 ;  /* 0x00000009000c7c02 */ /* 0x000fe40008000f00 */
[----:B------:R-:W-:Y:S01]  /*0540*/  MOV R13, UR10 ;  /* 0x0000000a000d7c02 */ /* 0x000fe20008000f00 */
[----:B------:R-:W-:-:S04]  /*0550*/  IMAD.WIDE R14, R19, 0x4, R14 ;  /* 0x00000004130e7825 */ /* 0x000fc800078e020e */
[----:B------:R-:W-:Y:S01]  /*0560*/  IMAD.WIDE R12, R17, 0x4, R12 ;  /* 0x00000004110c7825 */ /* 0x000fe200078e020c */
[----:B------:R-:W2:Y:S04]  /*0570*/  LDG.E R10, desc[UR16][R14.64+-0x10] ;  /* 0xfffff0100e0a7981 */ /* 0x000ea8000c1e1900 */
[----:B------:R-:W2:Y:S04]  /*0580*/  LDG.E R25, desc[UR16][R12.64+-0x10] ;  /* 0xfffff0100c197981 */ /* 0x000ea8000c1e1900 */
[----:B------:R-:W3:Y:S04]  /*0590*/  LDG.E R18, desc[UR16][R14.64+-0xc] ;  /* 0xfffff4100e127981 */ /* 0x000ee8000c1e1900 */
[----:B------:R-:W3:Y:S04]  /*05a0*/  LDG.E R29, desc[UR16][R12.64+-0xc] ;  /* 0xfffff4100c1d7981 */ /* 0x000ee8000c1e1900 */
[----:B------:R-:W4:Y:S04]  /*05b0*/  LDG.E R23, desc[UR16][R14.64+-0x8] ;  /* 0xfffff8100e177981 */ /* 0x000f28000c1e1900 */
[----:B------:R-:W4:Y:S04]  /*05c0*/  LDG.E R22, desc[UR16][R12.64+-0x8] ;  /* 0xfffff8100c167981 */ /* 0x000f28000c1e1900 */
[----:B------:R-:W5:Y:S04]  /*05d0*/  LDG.E R24, desc[UR16][R14.64+-0x4] ;  /* 0xfffffc100e187981 */ /* 0x000f68000c1e1900 */
[----:B------:R-:W5:Y:S01]  /*05e0*/  LDG.E R26, desc[UR16][R14.64+0xc] ;  /* 0x00000c100e1a7981 */ /* 0x000f62000c1e1900 */
[----:B--2---:R-:W-:-:S03]  /*05f0*/  FADD R27, R10, -R25 ;  /* 0x800000190a1b7221 */ /* 0x004fc60000000000 */
[----:B------:R-:W5:Y:S01]  /*0600*/  LDG.E R25, desc[UR16][R12.64+-0x4] ;  /* 0xfffffc100c197981 */ /* 0x000f62000c1e1900 */
[----:B------:R-:W-:-:S03]  /*0610*/  FFMA R20, R27, R27, R20 ;  /* 0x0000001b1b147223 */ /* 0x000fc60000000014 */
[----:B------:R-:W2:Y:S01]  /*0620*/  LDG.E R27, desc[UR16][R12.64+0x4] ;  /* 0x000004100c1b7981 */ /* 0x000ea2000c1e1900 */
[----:B---3--:R-:W-:-:S03]  /*0630*/  FADD R29, R18, -R29 ;  /* 0x8000001d121d7221 */ /* 0x008fc60000000000 */
[----:B------:R-:W2:Y:S01]  /*0640*/  LDG.E R18, desc[UR16][R14.64+0x4] ;  /* 0x000004100e127981 */ /* 0x000ea2000c1e1900 */
[----:B------:R-:W-:-:S03]  /*0650*/  FFMA R29, R29, R29, R20 ;  /* 0x0000001d1d1d7223 */ /* 0x000fc60000000014 */
[----:B------:R-:W3:Y:S01]  /*0660*/  LDG.E R20, desc[UR16][R14.64] ;  /* 0x000000100e147981 */ /* 0x000ee2000c1e1900 */
[----:B----4-:R-:W-:-:S03]  /*0670*/  FADD R22, R23, -R22 ;  /* 0x8000001617167221 */ /* 0x010fc60000000000 */
[----:B------:R-:W3:Y:S04]  /*0680*/  LDG.E R23, desc[UR16][R12.64] ;  /* 0x000000100c177981 */ /* 0x000ee8000c1e1900 */
[----:B------:R-:W4:Y:S01]  /*0690*/  LDG.E R10, desc[UR16][R14.64+0x8] ;  /* 0x000008100e0a7981 */ /* 0x000f22000c1e1900 */
[----:B------:R-:W-:-:S03]  /*06a0*/  FFMA R22, R22, R22, R29 ;  /* 0x0000001616167223 */ /* 0x000fc6000000001d */
[----:B------:R-:W4:Y:S01]  /*06b0*/  LDG.E R29, desc[UR16][R12.64+0xc] ;  /* 0x00000c100c1d7981 */ /* 0x000f22000c1e1900 */
[----:B-----5:R-:W-:-:S03]  /*06c0*/  FADD R24, R24, -R25 ;  /* 0x8000001918187221 */ /* 0x020fc60000000000 */
[----:B------:R-:W5:Y:S01]  /*06d0*/  LDG.E R25, desc[UR16][R12.64+0x8] ;  /* 0x000008100c197981 */ /* 0x000f62000c1e1900 */
[----:B------:R-:W-:Y:S01]  /*06e0*/  UIADD3 UR8, UPT, UPT, UR8, 0x8, URZ ;  /* 0x0000000808087890 */ /* 0x000fe2000fffe0ff */
[----:B------:R-:W-:-:S03]  /*06f0*/  FFMA R22, R24, R24, R22 ;  /* 0x0000001818167223 */ /* 0x000fc60000000016 */
[----:B------:R-:W-:Y:S01]  /*0700*/  UISETP.NE.AND UP0, UPT, UR8, URZ, UPT ;  /* 0x000000ff0800728c */ /* 0x000fe2000bf05270 */
[----:B--2---:R-:W-:Y:S01]  /*0710*/  FADD R27, R18, -R27 ;  /* 0x8000001b121b7221 */ /* 0x004fe20000000000 */
[----:B---3--:R-:W-:-:S04]  /*0720*/  FADD R23, R20, -R23 ;  /* 0x8000001714177221 */ /* 0x008fc80000000000 */
[----:B------:R-:W-:-:S04]  /*0730*/  FFMA R22, R23, R23, R22 ;  /* 0x0000001717167223 */ /* 0x000fc80000000016 */
[----:B------:R-:W-:Y:S01]  /*0740*/  FFMA R22, R27, R27, R22 ;  /* 0x0000001b1b167223 */ /* 0x000fe20000000016 */
[----:B----4-:R-:W-:Y:S01]  /*0750*/  FADD R29, R26, -R29 ;  /* 0x8000001d1a1d7221 */ /* 0x010fe20000000000 */
[----:B------:R-:W-:Y:S02]  /*0760*/  IADD3 R19, PT, PT, R19, 0x8, RZ ;  /* 0x0000000813137810 */ /* 0x000fe40007ffe0ff */
[----:B------:R-:W-:Y:S01]  /*0770*/  IADD3 R17, PT, PT, R17, 0x8, RZ ;  /* 0x0000000811117810 */ /* 0x000fe20007ffe0ff */
[----:B-----5:R-:W-:-:S04]  /*0780*/  FADD R25, R10, -R25 ;  /* 0x800000190a197221 */ /* 0x020fc80000000000 */
[----:B------:R-:W-:-:S04]  /*0790*/  FFMA R22, R25, R25, R22 ;  /* 0x0000001919167223 */ /* 0x000fc80000000016 */
[----:B------:R-:W-:Y:S01]  /*07a0*/  FFMA R20, R29, R29, R22 ;  /* 0x0000001d1d147223 */ /* 0x000fe20000000016 */
[----:B------:R-:W-:Y:S06]  /*07b0*/  BRA.U UP0, `(.L_x_2) ;  /* 0xfffffffd00547547 */ /* 0x000fec000b83ffff */
[----:B------:R-:W-:-:S07]  /*07c0*/  MOV R10, UR7 ;  /* 0x00000007000a7c02 */ /* 0x000fce0008000f00 */
.L_x_1:
[----:B------:R-:W-:-:S09]  /*07d0*/  UISETP.NE.AND UP0, UPT, UR13, URZ, UPT ;  /* 0x000000ff0d00728c */ /* 0x000fd2000bf05270 */
[----:B------:R-:W-:Y:S05]  /*07e0*/  BRA.U !UP0, `(.L_x_3) ;  /* 0x0000000108dc7547 */ /* 0x000fea000b800000 */
[----:B------:R-:W-:Y:S01]  /*07f0*/  UIADD3 UR8, UPT, UPT, UR13, -0x1, URZ ;  /* 0xffffffff0d087890 */ /* 0x000fe2000fffe0ff */
[----:B------:R-:W-:-:S03]  /*0800*/  LOP3.LUT P0, R23, R16, 0x3, RZ, 0xc0, !PT ;  /* 0x0000000310177812 */ /* 0x000fc6000780c0ff */
[----:B------:R-:W-:-:S09]  /*0810*/  UISETP.GE.U32.AND UP0, UPT, UR8, 0x3, UPT ;  /* 0x000000030800788c */ /* 0x000fd2000bf06070 */
[----:B------:R-:W-:Y:S05]  /*0820*/  BRA.U !UP0, `(.L_x_4) ;  /* 0x00000001085c7547 */ /* 0x000fea000b800000 */
[----:B------:R-:W0:Y:S01]  /*0830*/  LDC.64 R12, c[0x0][0x398] ;  /* 0x0000e600ff0c7b82 */ /* 0x000e220000000a00 */
[-C--:B------:R-:W-:Y:S02]  /*0840*/  IADD3 R17, PT, PT, R21, R10.reuse, RZ ;  /* 0x0000000a15117210 */ /* 0x080fe40007ffe0ff */
[----:B------:R-:W-:-:S05]  /*0850*/  IADD3 R19, PT, PT, R11, R10, RZ ;  /* 0x0000000a0b137210 */ /* 0x000fca0007ffe0ff */
[----:B------:R-:W1:Y:S01]  /*0860*/  LDC.64 R14, c[0x0][0x3a8] ;  /* 0x0000ea00ff0e7b82 */ /* 0x000e620000000a00 */
[----:B0-----:R-:W-:-:S05]  /*0870*/  IMAD.WIDE R12, R17, 0x4, R12 ;  /* 0x00000004110c7825 */ /* 0x001fca00078e020c */
[----:B------:R-:W2:Y:S01]  /*0880*/  LDG.E R22, desc[UR16][R12.64] ;  /* 0x000000100c167981 */ /* 0x000ea2000c1e1900 */
[----:B-1----:R-:W-:-:S03]  /*0890*/  IMAD.WIDE R14, R19, 0x4, R14 ;  /* 0x00000004130e7825 */ /* 0x002fc600078e020e */
[----:B------:R-:W3:Y:S04]  /*08a0*/  LDG.E R24, desc[UR16][R12.64+0x4] ;  /* 0x000004100c187981 */ /* 0x000ee8000c1e1900 */
[----:B------:R-:W2:Y:S04]  /*08b0*/  LDG.E R25, desc[UR16][R14.64] ;  /* 0x000000100e197981 */ /* 0x000ea8000c1e1900 */
[----:B------:R-:W3:Y:S04]  /*08c0*/  LDG.E R27, desc[UR16][R14.64+0x4] ;  /* 0x000004100e1b7981 */ /* 0x000ee8000c1e1900 */
[----:B------:R-:W4:Y:S04]  /*08d0*/  LDG.E R17, desc[UR16][R12.64+0x8] ;  /* 0x000008100c117981 */ /* 0x000f28000c1e1900 */
[----:B------:R-:W4:Y:S04]  /*08e0*/  LDG.E R18, desc[UR16][R14.64+0x8] ;  /* 0x000008100e127981 */ /* 0x000f28000c1e1900 */
[----:B------:R-:W5:Y:S04]  /*08f0*/  LDG.E R19, desc[UR16][R12.64+0xc] ;  /* 0x00000c100c137981 */ /* 0x000f68000c1e1900 */
[----:B------:R-:W5:Y:S01]  /*0900*/  LDG.E R26, desc[UR16][R14.64+0xc] ;  /* 0x00000c100e1a7981 */ /* 0x000f62000c1e1900 */
[----:B------:R-:W-:Y:S01]  /*0910*/  IADD3 R10, PT, PT, R10, 0x4, RZ ;  /* 0x000000040a0a7810 */ /* 0x000fe20007ffe0ff */
[----:B--2---:R-:W-:-:S04]  /*0920*/  FADD R25, R22, -R25 ;  /* 0x8000001916197221 */ /* 0x004fc80000000000 */
[----:B------:R-:W-:Y:S01]  /*0930*/  FFMA R20, R25, R25, R20 ;  /* 0x0000001919147223 */ /* 0x000fe20000000014 */
[----:B---3--:R-:W-:-:S04]  /*0940*/  FADD R27, R24, -R27 ;  /* 0x8000001b181b7221 */ /* 0x008fc80000000000 */
[----:B------:R-:W-:Y:S01]  /*0950*/  FFMA R20, R27, R27, R20 ;  /* 0x0000001b1b147223 */ /* 0x000fe20000000014 */
[----:B----4-:R-:W-:-:S04]  /*0960*/  FADD R17, R17, -R18 ;  /* 0x8000001211117221 */ /* 0x010fc80000000000 */
[----:B------:R-:W-:Y:S01]  /*0970*/  FFMA R20, R17, R17, R20 ;  /* 0x0000001111147223 */ /* 0x000fe20000000014 */
[----:B-----5:R-:W-:-:S04]  /*0980*/  FADD R19, R19, -R26 ;  /* 0x8000001a13137221 */ /* 0x020fc80000000000 */
[----:B------:R-:W-:-:S07]  /*0990*/  FFMA R20, R19, R19, R20 ;  /* 0x0000001313147223 */ /* 0x000fce0000000014 */
.L_x_4:
[----:B------:R-:W-:Y:S05]  /*09a0*/  @!P0 BRA `(.L_x_3) ;  /* 0x00000000006c8947 */ /* 0x000fea0003800000 */
[----:B------:R-:W-:Y:S02]  /*09b0*/  ISETP.NE.AND P0, PT, R23, 0x1, PT ;  /* 0x000000011700780c */ /* 0x000fe40003f05270 */
[----:B------:R-:W-:-:S11]  /*09c0*/  LOP3.LUT P1, RZ, R16, 0x1, RZ, 0xc0, !PT ;  /* 0x0000000110ff7812 */ /* 0x000fd6000782c0ff */
[----:B------:R-:W0:Y:S01]  /*09d0*/  @P0 LDC.64 R18, c[0x0][0x398] ;  /* 0x0000e600ff120b82 */ /* 0x000e220000000a00 */
[-C--:B------:R-:W-:Y:S02]  /*09e0*/  @P0 IADD3 R23, PT, PT, R21, R10.reuse, RZ ;  /* 0x0000000a15170210 */ /* 0x080fe40007ffe0ff */
[----:B------:R-:W-:Y:S02]  /*09f0*/  @P0 IADD3 R25, PT, PT, R11, R10, RZ ;  /* 0x0000000a0b190210 */ /* 0x000fe40007ffe0ff */
[----:B------:R-:W-:-:S03]  /*0a00*/  @P0 IADD3 R10, PT, PT, R10, 0x2, RZ ;  /* 0x000000020a0a0810 */ /* 0x000fc60007ffe0ff */
[----:B------:R-:W1:Y:S01]  /*0a10*/  @P0 LDC.64 R12, c[0x0][0x3a8] ;  /* 0x0000ea00ff0c0b82 */ /* 0x000e620000000a00 */
[----:B------:R-:W-:-:S07]  /*0a20*/  @P1 IADD3 R21, PT, PT, R21, R10, RZ ;  /* 0x0000000a15151210 */ /* 0x000fce0007ffe0ff */
[----:B------:R-:W2:Y:S08]  /*0a30*/  @P1 LDC.64 R14, c[0x0][0x398] ;  /* 0x0000e600ff0e1b82 */ /* 0x000eb00000000a00 */
[----:B------:R-:W3:Y:S01]  /*0a40*/  @P1 LDC.64 R16, c[0x0][0x3a8] ;  /* 0x0000ea00ff101b82 */ /* 0x000ee20000000a00 */
[----:B0-----:R-:W-:Y:S01]  /*0a50*/  @P0 IMAD.WIDE R18, R23, 0x4, R18 ;  /* 0x0000000417120825 */ /* 0x001fe200078e0212 */
[----:B------:R-:W-:-:S04]  /*0a60*/  @P1 IADD3 R23, PT, PT, R11, R10, RZ ;  /* 0x0000000a0b171210 */ /* 0x000fc80007ffe0ff */
[----:B------:R-:W4:Y:S01]  /*0a70*/  @P0 LDG.E R11, desc[UR16][R18.64] ;  /* 0x00000010120b0981 */ /* 0x000f22000c1e1900 */
[----:B-1----:R-:W-:-:S03]  /*0a80*/  @P0 IMAD.WIDE R12, R25, 0x4, R12 ;  /* 0x00000004190c0825 */ /* 0x002fc600078e020c */
[----:B------:R-:W5:Y:S04]  /*0a90*/  @P0 LDG.E R22, desc[UR16][R18.64+0x4] ;  /* 0x0000041012160981 */ /* 0x000f68000c1e1900 */
[----:B------:R-:W4:Y:S01]  /*0aa0*/  @P0 LDG.E R10, desc[UR16][R12.64] ;  /* 0x000000100c0a0981 */ /* 0x000f22000c1e1900 */
[----:B--2---:R-:W-:-:S03]  /*0ab0*/  @P1 IMAD.WIDE R14, R21, 0x4, R14 ;  /* 0x00000004150e1825 */ /* 0x004fc600078e020e */
[----:B------:R-:W5:Y:S04]  /*0ac0*/  @P0 LDG.E R25, desc[UR16][R12.64+0x4] ;  /* 0x000004100c190981 */ /* 0x000f68000c1e1900 */
[----:B------:R-:W2:Y:S01]  /*0ad0*/  @P1 LDG.E R14, desc[UR16][R14.64] ;  /* 0x000000100e0e1981 */ /* 0x000ea2000c1e1900 */
[----:B---3--:R-:W-:-:S06]  /*0ae0*/  @P1 IMAD.WIDE R16, R23, 0x4, R16 ;  /* 0x0000000417101825 */ /* 0x008fcc00078e0210 */
[----:B------:R-:W2:Y:S01]  /*0af0*/  @P1 LDG.E R17, desc[UR16][R16.64] ;  /* 0x0000001010111981 */ /* 0x000ea2000c1e1900 */
[----:B----4-:R-:W-:Y:S01]  /*0b00*/  @P0 FADD R11, R11, -R10 ;  /* 0x8000000a0b0b0221 */ /* 0x010fe20000000000 */
[----:B-----5:R-:W-:-:S03]  /*0b10*/  @P0 FADD R22, R22, -R25 ;  /* 0x8000001916160221 */ /* 0x020fc60000000000 */
[----:B------:R-:W-:-:S04]  /*0b20*/  @P0 FFMA R11, R11, R11, R20 ;  /* 0x0000000b0b0b0223 */ /* 0x000fc80000000014 */
[----:B------:R-:W-:Y:S01]  /*0b30*/  @P0 FFMA R20, R22, R22, R11 ;  /* 0x0000001616140223 */ /* 0x000fe2000000000b */
[----:B--2---:R-:W-:-:S04]  /*0b40*/  @P1 FADD R11, R14, -R17 ;  /* 0x800000110e0b1221 */ /* 0x004fc80000000000 */
[----:B------:R-:W-:-:S07]  /*0b50*/  @P1 FFMA R20, R11, R11, R20 ;  /* 0x0000000b0b141223 */ /* 0x000fce0000000014 */
.L_x_3:
[----:B------:R-:W-:-:S04]  /*0b60*/  IABS R10, R2 ;  /* 0x00000002000a7213 */ /* 0x000fc80000000000 */
[C---:B------:R-:W-:Y:S02]  /*0b70*/  ISETP.NE.AND P0, PT, R9.reuse, R10, PT ;  /* 0x0000000a0900720c */ /* 0x040fe40003f05270 */
[----:B------:R-:W-:-:S11]  /*0b80*/  IADD3 R9, PT, PT, R9, 0x1, RZ ;  /* 0x0000000109097810 */ /* 0x000fd60007ffe0ff */
[----:B------:R-:W-:Y:S05]  /*0b90*/  @P0 BRA `(.L_x_5) ;  /* 0xfffffff800140947 */ /* 0x000fea000383ffff */
[C---:B------:R-:W-:Y:S02]  /*0ba0*/  ISETP.NE.AND P0, PT, R3.reuse, R10, PT ;  /* 0x0000000a0300720c */ /* 0x040fe40003f05270 */
[----:B------:R-:W-:-:S11]  /*0bb0*/  IADD3 R3, PT, PT, R3, 0x1, RZ ;  /* 0x0000000103037810 */ /* 0x000fd60007ffe0ff */
[----:B------:R-:W-:Y:S05]  /*0bc0*/  @P0 BRA `(.L_x_6) ;  /* 0xfffffff400f80947 */ /* 0x000fea000383ffff */
.L_x_0:
[----:B------:R-:W0:Y:S01]  /*0bd0*/  LDC.64 R2, c[0x0][0x3b8] ;  /* 0x0000ee00ff027b82 */ /* 0x000e220000000a00 */
[----:B------:R-:W-:-:S05]  /*0be0*/  IADD3 R5, PT, PT, R0, UR4, RZ ;  /* 0x0000000400057c10 */ /* 0x000fca000fffe0ff */
[----:B0-----:R-:W-:-:S05]  /*0bf0*/  IMAD.WIDE.U32 R2, R5, 0x4, R2 ;  /* 0x0000000405027825 */ /* 0x001fca00078e0002 */
[----:B------:R-:W-:Y:S01]  /*0c00*/  STG.E desc[UR16][R2.64], R20 ;  /* 0x0000001402007986 */ /* 0x000fe2000c101910 */
[----:B------:R-:W-:Y:S05]  /*0c10*/  EXIT ;  /* 0x000000000000794d */ /* 0x000fea0003800000 */
.L_x_7:
[----:B------:R-:W-:-:S00]  /*0c20*/  BRA `(.L_x_7) ;  /* 0xfffffffc00fc7947 */ /* 0x000fc0000383ffff */
[----:B------:R-:W-:-:S00]  /*0c30*/  NOP ;  /* 0x0000000000007918 */ /* 0x000fc00000000000 */
        /* <DEDUP_REMOVED lines=12> */
.L_x_8:


//--------------------- .nv.shared.reserved.0     --------------------------
	.section	.nv.shared.reserved.0,"aw",@nobits
	.weak		__nv_reservedSMEM_offset_0_alias
	.size		__nv_reservedSMEM_offset_0_alias, 0, 64
	.other		__nv_reservedSMEM_offset_0_alias,@"STO_CUDA_RESERVED_SHARED STV_DEFAULT"
__nv_reservedSMEM_offset_0_alias:
	.zero		0
	.zero		64


//--------------------- .nv.constant0.pairwise_patch_error --------------------------
	.section	.nv.constant0.pairwise_patch_error,"a",@progbits
	.sectionflags	@""
	.align	4
.nv.constant0.pairwise_patch_error:
	.zero		960


//--------------------- SYMBOLS --------------------------

	.type		.nv.reservedSmem.offset0,@object
	.size		.nv.reservedSmem.offset0,0x4
